//
// Generated by NVIDIA NVVM Compiler
//
// Compiler Build ID: CL-36424714
// Cuda compilation tools, release 13.0, V13.0.88
// Based on NVVM 20.0.0
//

.version 9.0
.target sm_100
.address_size 64

	// .globl	_Z16normalize_kerneliPfS_S_iii

.visible .entry _Z16normalize_kerneliPfS_S_iii(
	.param .u32 _Z16normalize_kerneliPfS_S_iii_param_0,
	.param .u64 .ptr .align 1 _Z16normalize_kerneliPfS_S_iii_param_1,
	.param .u64 .ptr .align 1 _Z16normalize_kerneliPfS_S_iii_param_2,
	.param .u64 .ptr .align 1 _Z16normalize_kerneliPfS_S_iii_param_3,
	.param .u32 _Z16normalize_kerneliPfS_S_iii_param_4,
	.param .u32 _Z16normalize_kerneliPfS_S_iii_param_5,
	.param .u32 _Z16normalize_kerneliPfS_S_iii_param_6
)
{
	.reg .pred 	%p<2>;
	.reg .b32 	%r<10>;
	.reg .b32 	%f<8>;
	.reg .b64 	%rd<12>;

	ld.param.u32 	%r4, [_Z16normalize_kerneliPfS_S_iii_param_0];
	ld.param.u64 	%rd1, [_Z16normalize_kerneliPfS_S_iii_param_1];
	ld.param.u64 	%rd2, [_Z16normalize_kerneliPfS_S_iii_param_2];
	ld.param.u64 	%rd3, [_Z16normalize_kerneliPfS_S_iii_param_3];
	ld.param.u32 	%r2, [_Z16normalize_kerneliPfS_S_iii_param_5];
	ld.param.u32 	%r3, [_Z16normalize_kerneliPfS_S_iii_param_6];
	mov.u32 	%r5, %ctaid.x;
	mov.u32 	%r6, %ntid.x;
	mov.u32 	%r7, %tid.x;
	mad.lo.s32 	%r1, %r5, %r6, %r7;
	setp.ge.s32 	%p1, %r1, %r4;
	@%p1 bra 	$L__BB0_2;
	cvta.to.global.u64 	%rd4, %rd1;
	cvta.to.global.u64 	%rd5, %rd2;
	cvta.to.global.u64 	%rd6, %rd3;
	div.s32 	%r8, %r1, %r3;
	rem.s32 	%r9, %r8, %r2;
	mul.wide.s32 	%rd7, %r1, 4;
	add.s64 	%rd8, %rd4, %rd7;
	ld.global.f32 	%f1, [%rd8];
	mul.wide.s32 	%rd9, %r9, 4;
	add.s64 	%rd10, %rd5, %rd9;
	ld.global.f32 	%f2, [%rd10];
	sub.f32 	%f3, %f1, %f2;
	add.s64 	%rd11, %rd6, %rd9;
	ld.global.f32 	%f4, [%rd11];
	add.f32 	%f5, %f4, 0f3727C5AC;
	sqrt.rn.f32 	%f6, %f5;
	div.rn.f32 	%f7, %f3, %f6;
	st.global.f32 	[%rd8], %f7;
$L__BB0_2:
	ret;

}


// ===== COMPILED SASS (sm_100) =====

	.target	sm_100

	.elftype	@"ET_EXEC"


//--------------------- .note.nv.tkinfo           --------------------------
	.section	.note.nv.tkinfo,"",@"SHT_NOTE"
	.sectionflags	@"SHF_NOTE_NV_TKINFO"
	.tkinfo
        /*0018*/ 	.word	0x00000002
        /*0030*/ 	.string	""
        /*0030*/ 	.string	"ptxas"
        /*0030*/ 	.string	"Cuda compilation tools, release 13.0, V13.0.88"
        /*0030*/ 	.string	"Build cuda_13.0.r13.0/compiler.36424714_0"
        /*0030*/ 	.string	"-arch sm_100 -m 64 "



//--------------------- .note.nv.cuinfo           --------------------------
	.section	.note.nv.cuinfo,"",@"SHT_NOTE"
	.sectionflags	@"SHF_NOTE_NV_CUINFO"
        /*0018*/ 	.short	0x0002
        /*001a*/ 	.short	0x0064
        /*001c*/ 	.short	0x0082
	.zero		2


//--------------------- .nv.info                  --------------------------
	.section	.nv.info,"",@"SHT_CUDA_INFO"
	.align	4


	//----- nvinfo : EIATTR_REGCOUNT
	.align		4
        /*0000*/ 	.byte	0x04, 0x2f
        /*0002*/ 	.short	(.L_1 - .L_0)
	.align		4
.L_0:
        /*0004*/ 	.word	index@(_Z16normalize_kerneliPfS_S_iii)
        /*0008*/ 	.word	0x00000010


	//----- nvinfo : EIATTR_FRAME_SIZE
	.align		4
.L_1:
        /*000c*/ 	.byte	0x04, 0x11
        /*000e*/ 	.short	(.L_3 - .L_2)
	.align		4
.L_2:
        /*0010*/ 	.word	index@($__internal_1_$__cuda_sm3x_div_rn_noftz_f32_slowpath)
        /*0014*/ 	.word	0x00000000


	//----- nvinfo : EIATTR_FRAME_SIZE
	.align		4
.L_3:
        /*0018*/ 	.byte	0x04, 0x11
        /*001a*/ 	.short	(.L_5 - .L_4)
	.align		4
.L_4:
        /*001c*/ 	.word	index@($__internal_0_$__cuda_sm20_sqrt_rn_f32_slowpath)
        /*0020*/ 	.word	0x00000000


	//----- nvinfo : EIATTR_FRAME_SIZE
	.align		4
.L_5:
        /*0024*/ 	.byte	0x04, 0x11
        /*0026*/ 	.short	(.L_7 - .L_6)
	.align		4
.L_6:
        /*0028*/ 	.word	index@(_Z16normalize_kerneliPfS_S_iii)
        /*002c*/ 	.word	0x00000000


	//----- nvinfo : EIATTR_MIN_STACK_SIZE
	.align		4
.L_7:
        /*0030*/ 	.byte	0x04, 0x12
        /*0032*/ 	.short	(.L_9 - .L_8)
	.align		4
.L_8:
        /*0034*/ 	.word	index@(_Z16normalize_kerneliPfS_S_iii)
        /*0038*/ 	.word	0x00000000
.L_9:


//--------------------- .nv.compat                --------------------------
	.section	.nv.compat,"",@"SHT_CUDA_COMPAT_INFO"
	.align	4
        /*0000*/ 	.byte	0x02, 0x09, 0x00, 0x00, 0x02, 0x02, 0x01, 0x00, 0x02, 0x05, 0x05, 0x00, 0x03, 0x07, 0x01, 0x01
        /*0010*/ 	.byte	0x02, 0x03, 0x00, 0x00, 0x02, 0x06, 0x01, 0x00, 0x04, 0x0b, 0x08, 0x00, 0x01, 0x00, 0x00, 0x00
        /*0020*/ 	.byte	0x00, 0x00, 0x00, 0x00


//--------------------- .nv.info._Z16normalize_kerneliPfS_S_iii --------------------------
	.section	.nv.info._Z16normalize_kerneliPfS_S_iii,"",@"SHT_CUDA_INFO"
	.sectionflags	@""
	.align	4


	//----- nvinfo : EIATTR_CUDA_API_VERSION
	.align		4
        /*0000*/ 	.byte	0x04, 0x37
        /*0002*/ 	.short	(.L_11 - .L_10)
.L_10:
        /*0004*/ 	.word	0x00000082


	//----- nvinfo : EIATTR_KPARAM_INFO
	.align		4
.L_11:
        /*0008*/ 	.byte	0x04, 0x17
        /*000a*/ 	.short	(.L_13 - .L_12)
.L_12:
        /*000c*/ 	.word	0x00000000
        /*0010*/ 	.short	0x0006
        /*0012*/ 	.short	0x0028
        /*0014*/ 	.byte	0x00, 0xf0, 0x11, 0x00


	//----- nvinfo : EIATTR_KPARAM_INFO
	.align		4
.L_13:
        /*0018*/ 	.byte	0x04, 0x17
        /*001a*/ 	.short	(.L_15 - .L_14)
.L_14:
        /*001c*/ 	.word	0x00000000
        /*0020*/ 	.short	0x0005
        /*0022*/ 	.short	0x0024
        /*0024*/ 	.byte	0x00, 0xf0, 0x11, 0x00


	//----- nvinfo : EIATTR_KPARAM_INFO
	.align		4
.L_15:
        /*0028*/ 	.byte	0x04, 0x17
        /*002a*/ 	.short	(.L_17 - .L_16)
.L_16:
        /*002c*/ 	.word	0x00000000
        /*0030*/ 	.short	0x0004
        /*0032*/ 	.short	0x0020
        /*0034*/ 	.byte	0x00, 0xf0, 0x11, 0x00


	//----- nvinfo : EIATTR_KPARAM_INFO
	.align		4
.L_17:
        /*0038*/ 	.byte	0x04, 0x17
        /*003a*/ 	.short	(.L_19 - .L_18)
.L_18:
        /*003c*/ 	.word	0x00000000
        /*0040*/ 	.short	0x0003
        /*0042*/ 	.short	0x0018
        /*0044*/ 	.byte	0x00, 0xf5, 0x21, 0x00


	//----- nvinfo : EIATTR_KPARAM_INFO
	.align		4
.L_19:
        /*0048*/ 	.byte	0x04, 0x17
        /*004a*/ 	.short	(.L_21 - .L_20)
.L_20:
        /*004c*/ 	.word	0x00000000
        /*0050*/ 	.short	0x0002
        /*0052*/ 	.short	0x0010
        /*0054*/ 	.byte	0x00, 0xf5, 0x21, 0x00


	//----- nvinfo : EIATTR_KPARAM_INFO
	.align		4
.L_21:
        /*0058*/ 	.byte	0x04, 0x17
        /*005a*/ 	.short	(.L_23 - .L_22)
.L_22:
        /*005c*/ 	.word	0x00000000
        /*0060*/ 	.short	0x0001
        /*0062*/ 	.short	0x0008
        /*0064*/ 	.byte	0x00, 0xf5, 0x21, 0x00


	//----- nvinfo : EIATTR_KPARAM_INFO
	.align		4
.L_23:
        /*0068*/ 	.byte	0x04, 0x17
        /*006a*/ 	.short	(.L_25 - .L_24)
.L_24:
        /*006c*/ 	.word	0x00000000
        /*0070*/ 	.short	0x0000
        /*0072*/ 	.short	0x0000
        /*0074*/ 	.byte	0x00, 0xf0, 0x11, 0x00


	//----- nvinfo : EIATTR_SPARSE_MMA_MASK
	.align		4
.L_25:
        /*0078*/ 	.byte	0x03, 0x50
        /*007a*/ 	.short	0x0000


	//----- nvinfo : EIATTR_MAXREG_COUNT
	.align		4
        /*007c*/ 	.byte	0x03, 0x1b
        /*007e*/ 	.short	0x00ff


	//----- nvinfo : EIATTR_MERCURY_ISA_VERSION
	.align		4
        /*0080*/ 	.byte	0x03, 0x5f
        /*0082*/ 	.short	0x0101


	//----- nvinfo : EIATTR_VRC_CTA_INIT_COUNT
	.align		4
        /*0084*/ 	.byte	0x02, 0x4a
	.zero		1
	.zero		1


	//----- nvinfo : EIATTR_EXIT_INSTR_OFFSETS
	.align		4
        /*0088*/ 	.byte	0x04, 0x1c
        /*008a*/ 	.short	(.L_27 - .L_26)


	//   ....[0]....
.L_26:
        /*008c*/ 	.word	0x00000070


	//   ....[1]....
        /*0090*/ 	.word	0x00000600


	//----- nvinfo : EIATTR_CRS_STACK_SIZE
	.align		4
.L_27:
        /*0094*/ 	.byte	0x04, 0x1e
        /*0096*/ 	.short	(.L_29 - .L_28)
.L_28:
        /*0098*/ 	.word	0x00000000


	//----- nvinfo : EIATTR_CBANK_PARAM_SIZE
	.align		4
.L_29:
        /*009c*/ 	.byte	0x03, 0x19
        /*009e*/ 	.short	0x002c


	//----- nvinfo : EIATTR_PARAM_CBANK
	.align		4
        /*00a0*/ 	.byte	0x04, 0x0a
        /*00a2*/ 	.short	(.L_31 - .L_30)
	.align		4
.L_30:
        /*00a4*/ 	.word	index@(.nv.constant0._Z16normalize_kerneliPfS_S_iii)
        /*00a8*/ 	.short	0x0380
        /*00aa*/ 	.short	0x002c


	//----- nvinfo : EIATTR_SW_WAR
	.align		4
.L_31:
        /*00ac*/ 	.byte	0x04, 0x36
        /*00ae*/ 	.short	(.L_33 - .L_32)
.L_32:
        /*00b0*/ 	.word	0x00000008
.L_33:


//--------------------- .nv.callgraph             --------------------------
	.section	.nv.callgraph,"",@"SHT_CUDA_CALLGRAPH"
	.align	4
	.sectionentsize	8
	.align		4
        /*0000*/ 	.word	0x00000000
	.align		4
        /*0004*/ 	.word	0xffffffff
	.align		4
        /*0008*/ 	.word	0x00000000
	.align		4
        /*000c*/ 	.word	0xfffffffe
	.align		4
        /*0010*/ 	.word	0x00000000
	.align		4
        /*0014*/ 	.word	0xfffffffd
	.align		4
        /*0018*/ 	.word	0x00000000
	.align		4
        /*001c*/ 	.word	0xfffffffc


//--------------------- .text._Z16normalize_kerneliPfS_S_iii --------------------------
	.section	.text._Z16normalize_kerneliPfS_S_iii,"ax",@progbits
	.align	128
        .global         _Z16normalize_kerneliPfS_S_iii
        .type           _Z16normalize_kerneliPfS_S_iii,@function
        .size           _Z16normalize_kerneliPfS_S_iii,(.L_x_19 - _Z16normalize_kerneliPfS_S_iii)
        .other          _Z16normalize_kerneliPfS_S_iii,@"STO_CUDA_ENTRY STV_DEFAULT"
_Z16normalize_kerneliPfS_S_iii:
.text._Z16normalize_kerneliPfS_S_iii:
[----:B------:R-:W-:Y:S01]  /*0000*/  LDC R1, c[0x0][0x37c] ;  /* 0x0000df00ff017b82 */ /* 0x000fe20000000800 */
[----:B------:R-:W0:Y:S07]  /*0010*/  S2R R3, SR_TID.X ;  /* 0x0000000000037919 */ /* 0x000e2e0000002100 */
[----:B------:R-:W0:Y:S01]  /*0020*/  S2UR UR4, SR_CTAID.X ;  /* 0x00000000000479c3 */ /* 0x000e220000002500 */
[----:B------:R-:W1:Y:S07]  /*0030*/  LDCU UR5, c[0x0][0x380] ;  /* 0x00007000ff0577ac */ /* 0x000e6e0008000800 */
[----:B------:R-:W0:Y:S02]  /*0040*/  LDC R0, c[0x0][0x360] ;  /* 0x0000d800ff007b82 */ /* 0x000e240000000800 */
[----:B0-----:R-:W-:-:S05]  /*0050*/  IMAD R0, R0, UR4, R3 ;  /* 0x0000000400007c24 */ /* 0x001fca000f8e0203 */
[----:B-1----:R-:W-:-:S13]  /*0060*/  ISETP.GE.AND P0, PT, R0, UR5, PT ;  /* 0x0000000500007c0c */ /* 0x002fda000bf06270 */
[----:B------:R-:W-:Y:S05]  /*0070*/  @P0 EXIT ;  /* 0x000000000000094d */ /* 0x000fea0003800000 */
[----:B------:R-:W0:Y:S01]  /*0080*/  LDC R3, c[0x0][0x3a8] ;  /* 0x0000ea00ff037b82 */ /* 0x000e220000000800 */
[----:B------:R-:W-:Y:S01]  /*0090*/  IABS R9, R0 ;  /* 0x0000000000097213 */ /* 0x000fe20000000000 */
[----:B------:R-:W1:Y:S06]  /*00a0*/  LDCU.64 UR4, c[0x0][0x358] ;  /* 0x00006b00ff0477ac */ /* 0x000e6c0008000a00 */
[----:B------:R-:W2:Y:S01]  /*00b0*/  LDC R2, c[0x0][0x3a4] ;  /* 0x0000e900ff027b82 */ /* 0x000ea20000000800 */
[----:B0-----:R-:W-:-:S04]  /*00c0*/  IABS R8, R3 ;  /* 0x0000000300087213 */ /* 0x001fc80000000000 */
[----:B------:R-:W0:Y:S01]  /*00d0*/  I2F.RP R6, R8 ;  /* 0x0000000800067306 */ /* 0x000e220000209400 */
[----:B--2---:R-:W-:-:S07]  /*00e0*/  IABS R10, R2 ;  /* 0x00000002000a7213 */ /* 0x004fce0000000000 */
[----:B0-----:R-:W0:Y:S02]  /*00f0*/  MUFU.RCP R6, R6 ;  /* 0x0000000600067308 */ /* 0x001e240000001000 */
[----:B0-----:R-:W-:Y:S01]  /*0100*/  VIADD R4, R6, 0xffffffe ;  /* 0x0ffffffe06047836 */ /* 0x001fe20000000000 */
[----:B------:R-:W-:-:S05]  /*0110*/  LOP3.LUT R6, R0, R3, RZ, 0x3c, !PT ;  /* 0x0000000300067212 */ /* 0x000fca00078e3cff */
[----:B------:R0:W2:Y:S01]  /*0120*/  F2I.FTZ.U32.TRUNC.NTZ R5, R4 ;  /* 0x0000000400057305 */ /* 0x0000a2000021f000 */
[----:B------:R-:W-:Y:S01]  /*0130*/  ISETP.GE.AND P1, PT, R6, RZ, PT ;  /* 0x000000ff0600720c */ /* 0x000fe20003f26270 */
[----:B0-----:R-:W-:Y:S02]  /*0140*/  IMAD.MOV.U32 R4, RZ, RZ, RZ ;  /* 0x000000ffff047224 */ /* 0x001fe400078e00ff */
[----:B--2---:R-:W-:-:S04]  /*0150*/  IMAD.MOV R7, RZ, RZ, -R5 ;  /* 0x000000ffff077224 */ /* 0x004fc800078e0a05 */
[----:B------:R-:W-:-:S04]  /*0160*/  IMAD R7, R7, R8, RZ ;  /* 0x0000000807077224 */ /* 0x000fc800078e02ff */
[----:B------:R-:W-:Y:S02]  /*0170*/  IMAD.HI.U32 R5, R5, R7, R4 ;  /* 0x0000000705057227 */ /* 0x000fe400078e0004 */
[----:B------:R-:W0:Y:S04]  /*0180*/  I2F.RP R7, R10 ;  /* 0x0000000a00077306 */ /* 0x000e280000209400 */
[----:B------:R-:W-:-:S04]  /*0190*/  IMAD.HI.U32 R4, R5, R9, RZ ;  /* 0x0000000905047227 */ /* 0x000fc800078e00ff */
[----:B------:R-:W-:-:S04]  /*01a0*/  IMAD.MOV R5, RZ, RZ, -R4 ;  /* 0x000000ffff057224 */ /* 0x000fc800078e0a04 */
[C---:B------:R-:W-:Y:S01]  /*01b0*/  IMAD R5, R8.reuse, R5, R9 ;  /* 0x0000000508057224 */ /* 0x040fe200078e0209 */
[----:B0-----:R-:W0:Y:S04]  /*01c0*/  MUFU.RCP R7, R7 ;  /* 0x0000000700077308 */ /* 0x001e280000001000 */
[----:B------:R-:W-:-:S13]  /*01d0*/  ISETP.GT.U32.AND P2, PT, R8, R5, PT ;  /* 0x000000050800720c */ /* 0x000fda0003f44070 */
[-C--:B------:R-:W-:Y:S01]  /*01e0*/  @!P2 IADD3 R5, PT, PT, R5, -R8.reuse, RZ ;  /* 0x800000080505a210 */ /* 0x080fe20007ffe0ff */
[----:B------:R-:W-:Y:S01]  /*01f0*/  @!P2 VIADD R4, R4, 0x1 ;  /* 0x000000010404a836 */ /* 0x000fe20000000000 */
[----:B------:R-:W-:Y:S01]  /*0200*/  ISETP.NE.AND P2, PT, R3, RZ, PT ;  /* 0x000000ff0300720c */ /* 0x000fe20003f45270 */
[----:B0-----:R-:W-:Y:S01]  /*0210*/  VIADD R9, R7, 0xffffffe ;  /* 0x0ffffffe07097836 */ /* 0x001fe20000000000 */
[----:B------:R-:W-:-:S03]  /*0220*/  ISETP.GE.U32.AND P0, PT, R5, R8, PT ;  /* 0x000000080500720c */ /* 0x000fc60003f06070 */
[----:B------:R-:W0:Y:S10]  /*0230*/  F2I.FTZ.U32.TRUNC.NTZ R5, R9 ;  /* 0x0000000900057305 */ /* 0x000e34000021f000 */
[----:B------:R-:W-:-:S05]  /*0240*/  @P0 VIADD R4, R4, 0x1 ;  /* 0x0000000104040836 */ /* 0x000fca0000000000 */
[----:B------:R-:W-:Y:S01]  /*0250*/  MOV R8, R4 ;  /* 0x0000000400087202 */ /* 0x000fe20000000f00 */
[----:B0-----:R-:W-:Y:S02]  /*0260*/  IMAD.MOV R7, RZ, RZ, -R5 ;  /* 0x000000ffff077224 */ /* 0x001fe400078e0a05 */
[----:B------:R-:W-:Y:S02]  /*0270*/  IMAD.MOV.U32 R4, RZ, RZ, RZ ;  /* 0x000000ffff047224 */ /* 0x000fe400078e00ff */
[----:B------:R-:W-:Y:S01]  /*0280*/  @!P1 IMAD.MOV R8, RZ, RZ, -R8 ;  /* 0x000000ffff089224 */ /* 0x000fe200078e0a08 */
[----:B------:R-:W-:Y:S01]  /*0290*/  @!P2 LOP3.LUT R8, RZ, R3, RZ, 0x33, !PT ;  /* 0x00000003ff08a212 */ /* 0x000fe200078e33ff */
[----:B------:R-:W-:-:S03]  /*02a0*/  IMAD R3, R7, R10, RZ ;  /* 0x0000000a07037224 */ /* 0x000fc600078e02ff */
[----:B------:R-:W-:Y:S01]  /*02b0*/  IABS R6, R8 ;  /* 0x0000000800067213 */ /* 0x000fe20000000000 */
[----:B------:R-:W-:Y:S01]  /*02c0*/  IMAD.HI.U32 R4, R5, R3, R4 ;  /* 0x0000000305047227 */ /* 0x000fe200078e0004 */
[----:B------:R-:W-:Y:S02]  /*02d0*/  ISETP.GE.AND P2, PT, R8, RZ, PT ;  /* 0x000000ff0800720c */ /* 0x000fe40003f46270 */
[----:B------:R-:W-:Y:S01]  /*02e0*/  MOV R3, R6 ;  /* 0x0000000600037202 */ /* 0x000fe20000000f00 */
[----:B------:R-:W0:Y:S04]  /*02f0*/  LDC.64 R8, c[0x0][0x390] ;  /* 0x0000e400ff087b82 */ /* 0x000e280000000a00 */
[----:B------:R-:W-:-:S04]  /*0300*/  IMAD.HI.U32 R4, R4, R3, RZ ;  /* 0x0000000304047227 */ /* 0x000fc800078e00ff */
[----:B------:R-:W-:Y:S01]  /*0310*/  IMAD.MOV R4, RZ, RZ, -R4 ;  /* 0x000000ffff047224 */ /* 0x000fe200078e0a04 */
[----:B------:R-:W2:Y:S03]  /*0320*/  LDC.64 R6, c[0x0][0x398] ;  /* 0x0000e600ff067b82 */ /* 0x000ea60000000a00 */
[----:B------:R-:W-:-:S05]  /*0330*/  IMAD R3, R10, R4, R3 ;  /* 0x000000040a037224 */ /* 0x000fca00078e0203 */
[----:B------:R-:W-:Y:S01]  /*0340*/  ISETP.GT.U32.AND P0, PT, R10, R3, PT ;  /* 0x000000030a00720c */ /* 0x000fe20003f04070 */
[----:B------:R-:W3:-:S12]  /*0350*/  LDC.64 R4, c[0x0][0x388] ;  /* 0x0000e200ff047b82 */ /* 0x000ed80000000a00 */
[----:B------:R-:W-:Y:S01]  /*0360*/  @!P0 IMAD.IADD R3, R3, 0x1, -R10 ;  /* 0x0000000103038824 */ /* 0x000fe200078e0a0a */
[----:B------:R-:W-:-:S04]  /*0370*/  ISETP.NE.AND P0, PT, R2, RZ, PT ;  /* 0x000000ff0200720c */ /* 0x000fc80003f05270 */
[----:B------:R-:W-:-:S13]  /*0380*/  ISETP.GT.U32.AND P1, PT, R10, R3, PT ;  /* 0x000000030a00720c */ /* 0x000fda0003f24070 */
[----:B------:R-:W-:-:S05]  /*0390*/  @!P1 IMAD.IADD R3, R3, 0x1, -R10 ;  /* 0x0000000103039824 */ /* 0x000fca00078e0a0a */
[----:B------:R-:W-:Y:S02]  /*03a0*/  @!P2 IADD3 R3, PT, PT, -R3, RZ, RZ ;  /* 0x000000ff0303a210 */ /* 0x000fe40007ffe1ff */
[----:B------:R-:W-:-:S05]  /*03b0*/  @!P0 LOP3.LUT R3, RZ, R2, RZ, 0x33, !PT ;  /* 0x00000002ff038212 */ /* 0x000fca00078e33ff */
[----:B--2---:R-:W-:-:S06]  /*03c0*/  IMAD.WIDE R6, R3, 0x4, R6 ;  /* 0x0000000403067825 */ /* 0x004fcc00078e0206 */
[----:B-1----:R-:W2:Y:S01]  /*03d0*/  LDG.E R6, desc[UR4][R6.64] ;  /* 0x0000000406067981 */ /* 0x002ea2000c1e1900 */
[----:B0-----:R-:W-:-:S04]  /*03e0*/  IMAD.WIDE R2, R3, 0x4, R8 ;  /* 0x0000000403027825 */ /* 0x001fc800078e0208 */
[----:B---3--:R-:W-:Y:S02]  /*03f0*/  IMAD.WIDE R4, R0, 0x4, R4 ;  /* 0x0000000400047825 */ /* 0x008fe400078e0204 */
[----:B------:R2:W3:Y:S04]  /*0400*/  LDG.E R3, desc[UR4][R2.64] ;  /* 0x0000000402037981 */ /* 0x0004e8000c1e1900 */
[----:B------:R-:W3:Y:S01]  /*0410*/  LDG.E R0, desc[UR4][R4.64] ;  /* 0x0000000404007981 */ /* 0x000ee2000c1e1900 */
[----:B------:R-:W-:Y:S01]  /*0420*/  BSSY.RECONVERGENT B0, `(.L_x_0) ;  /* 0x000000f000007945 */ /* 0x000fe20003800200 */
[----:B--2---:R-:W-:-:S04]  /*0430*/  FADD R2, R6, 9.9999997473787516356e-06 ;  /* 0x3727c5ac06027421 */ /* 0x004fc80000000000 */
[----:B------:R-:W-:Y:S01]  /*0440*/  VIADD R8, R2, 0xf3000000 ;  /* 0xf300000002087836 */ /* 0x000fe20000000000 */
[----:B------:R0:W1:Y:S04]  /*0450*/  MUFU.RSQ R9, R2 ;  /* 0x0000000200097308 */ /* 0x0000680000001400 */
[----:B------:R-:W-:Y:S01]  /*0460*/  ISETP.GT.U32.AND P0, PT, R8, 0x727fffff, PT ;  /* 0x727fffff0800780c */ /* 0x000fe20003f04070 */
[----:B---3--:R-:W-:-:S12]  /*0470*/  FADD R0, R0, -R3 ;  /* 0x8000000300007221 */ /* 0x008fd80000000000 */
[----:B01----:R-:W-:Y:S05]  /*0480*/  @!P0 BRA `(.L_x_1) ;  /* 0x0000000000108947 */ /* 0x003fea0003800000 */
[----:B------:R-:W-:-:S07]  /*0490*/  MOV R10, 0x4b0 ;  /* 0x000004b0000a7802 */ /* 0x000fce0000000f00 */
[----:B------:R-:W-:Y:S05]  /*04a0*/  CALL.REL.NOINC `($__internal_0_$__cuda_sm20_sqrt_rn_f32_slowpath) ;  /* 0x0000000000587944 */ /* 0x000fea0003c00000 */
[----:B------:R-:W-:Y:S01]  /*04b0*/  IMAD.MOV.U32 R3, RZ, RZ, R6 ;  /* 0x000000ffff037224 */ /* 0x000fe200078e0006 */
[----:B------:R-:W-:Y:S06]  /*04c0*/  BRA `(.L_x_2) ;  /* 0x0000000000107947 */ /* 0x000fec0003800000 */
.L_x_1:
[----:B------:R-:W-:Y:S01]  /*04d0*/  FMUL.FTZ R3, R2, R9 ;  /* 0x0000000902037220 */ /* 0x000fe20000410000 */
[----:B------:R-:W-:-:S03]  /*04e0*/  FMUL.FTZ R6, R9, 0.5 ;  /* 0x3f00000009067820 */ /* 0x000fc60000410000 */
[----:B------:R-:W-:-:S04]  /*04f0*/  FFMA R2, -R3, R3, R2 ;  /* 0x0000000303027223 */ /* 0x000fc80000000102 */
[----:B------:R-:W-:-:S07]  /*0500*/  FFMA R3, R2, R6, R3 ;  /* 0x0000000602037223 */ /* 0x000fce0000000003 */
.L_x_2:
[----:B------:R-:W-:Y:S05]  /*0510*/  BSYNC.RECONVERGENT B0 ;  /* 0x0000000000007941 */ /* 0x000fea0003800200 */
.L_x_0:
[----:B------:R-:W0:Y:S01]  /*0520*/  MUFU.RCP R2, R3 ;  /* 0x0000000300027308 */ /* 0x000e220000001000 */
[----:B------:R-:W-:Y:S07]  /*0530*/  BSSY.RECONVERGENT B0, `(.L_x_3) ;  /* 0x000000b000007945 */ /* 0x000fee0003800200 */
[----:B------:R-:W1:Y:S01]  /*0540*/  FCHK P0, R0, R3 ;  /* 0x0000000300007302 */ /* 0x000e620000000000 */
[----:B0-----:R-:W-:-:S04]  /*0550*/  FFMA R7, R2, -R3, 1 ;  /* 0x3f80000002077423 */ /* 0x001fc80000000803 */
[----:B------:R-:W-:-:S04]  /*0560*/  FFMA R7, R2, R7, R2 ;  /* 0x0000000702077223 */ /* 0x000fc80000000002 */
[----:B------:R-:W-:-:S04]  /*0570*/  FFMA R2, R0, R7, RZ ;  /* 0x0000000700027223 */ /* 0x000fc800000000ff */
[----:B------:R-:W-:-:S04]  /*0580*/  FFMA R6, R2, -R3, R0 ;  /* 0x8000000302067223 */ /* 0x000fc80000000000 */
[----:B------:R-:W-:Y:S01]  /*0590*/  FFMA R7, R7, R6, R2 ;  /* 0x0000000607077223 */ /* 0x000fe20000000002 */
[----:B-1----:R-:W-:Y:S06]  /*05a0*/  @!P0 BRA `(.L_x_4) ;  /* 0x00000000000c8947 */ /* 0x002fec0003800000 */
[----:B------:R-:W-:-:S07]  /*05b0*/  MOV R2, 0x5d0 ;  /* 0x000005d000027802 */ /* 0x000fce0000000f00 */
[----:B------:R-:W-:Y:S05]  /*05c0*/  CALL.REL.NOINC `($__internal_1_$__cuda_sm3x_div_rn_noftz_f32_slowpath) ;  /* 0x00000000006c7944 */ /* 0x000fea0003c00000 */
[----:B------:R-:W-:-:S07]  /*05d0*/  IMAD.MOV.U32 R7, RZ, RZ, R0 ;  /* 0x000000ffff077224 */ /* 0x000fce00078e0000 */
.L_x_4:
[----:B------:R-:W-:Y:S05]  /*05e0*/  BSYNC.RECONVERGENT B0 ;  /* 0x0000000000007941 */ /* 0x000fea0003800200 */
.L_x_3:
[----:B------:R-:W-:Y:S01]  /*05f0*/  STG.E desc[UR4][R4.64], R7 ;  /* 0x0000000704007986 */ /* 0x000fe2000c101904 */
[----:B------:R-:W-:Y:S05]  /*0600*/  EXIT ;  /* 0x000000000000794d */ /* 0x000fea0003800000 */
        .weak           $__internal_0_$__cuda_sm20_sqrt_rn_f32_slowpath
        .type           $__internal_0_$__cuda_sm20_sqrt_rn_f32_slowpath,@function
        .size           $__internal_0_$__cuda_sm20_sqrt_rn_f32_slowpath,($__internal_1_$__cuda_sm3x_div_rn_noftz_f32_slowpath - $__internal_0_$__cuda_sm20_sqrt_rn_f32_slowpath)
$__internal_0_$__cuda_sm20_sqrt_rn_f32_slowpath:
[----:B------:R-:W-:-:S13]  /*0610*/  LOP3.LUT P0, RZ, R2, 0x7fffffff, RZ, 0xc0, !PT ;  /* 0x7fffffff02ff7812 */ /* 0x000fda000780c0ff */
[----:B------:R-:W-:Y:S01]  /*0620*/  @!P0 MOV R3, R2 ;  /* 0x0000000200038202 */ /* 0x000fe20000000f00 */
[----:B------:R-:W-:Y:S06]  /*0630*/  @!P0 BRA `(.L_x_5) ;  /* 0x0000000000408947 */ /* 0x000fec0003800000 */
[----:B------:R-:W-:-:S13]  /*0640*/  FSETP.GEU.FTZ.AND P0, PT, R2, RZ, PT ;  /* 0x000000ff0200720b */ /* 0x000fda0003f1e000 */
[----:B------:R-:W-:Y:S01]  /*0650*/  @!P0 IMAD.MOV.U32 R3, RZ, RZ, 0x7fffffff ;  /* 0x7fffffffff038424 */ /* 0x000fe200078e00ff */
[----:B------:R-:W-:Y:S06]  /*0660*/  @!P0 BRA `(.L_x_5) ;  /* 0x0000000000348947 */ /* 0x000fec0003800000 */
[----:B------:R-:W-:-:S13]  /*0670*/  FSETP.GTU.FTZ.AND P0, PT, |R2|, +INF , PT ;  /* 0x7f8000000200780b */ /* 0x000fda0003f1c200 */
[----:B------:R-:W-:Y:S01]  /*0680*/  @P0 FADD.FTZ R3, R2, 1 ;  /* 0x3f80000002030421 */ /* 0x000fe20000010000 */
[----:B------:R-:W-:Y:S06]  /*0690*/  @P0 BRA `(.L_x_5) ;  /* 0x0000000000280947 */ /* 0x000fec0003800000 */
[----:B------:R-:W-:-:S13]  /*06a0*/  FSETP.NEU.FTZ.AND P0, PT, |R2|, +INF , PT ;  /* 0x7f8000000200780b */ /* 0x000fda0003f1d200 */
[----:B------:R-:W-:-:S04]  /*06b0*/  @P0 FFMA R6, R2, 1.84467440737095516160e+19, RZ ;  /* 0x5f80000002060823 */ /* 0x000fc800000000ff */
[----:B------:R-:W0:Y:S02]  /*06c0*/  @P0 MUFU.RSQ R3, R6 ;  /* 0x0000000600030308 */ /* 0x000e240000001400 */
[----:B0-----:R-:W-:Y:S01]  /*06d0*/  @P0 FMUL.FTZ R7, R6, R3 ;  /* 0x0000000306070220 */ /* 0x001fe20000410000 */
[----:B------:R-:W-:Y:S01]  /*06e0*/  @P0 FMUL.FTZ R9, R3, 0.5 ;  /* 0x3f00000003090820 */ /* 0x000fe20000410000 */
[----:B------:R-:W-:Y:S02]  /*06f0*/  @!P0 IMAD.MOV.U32 R3, RZ, RZ, R2 ;  /* 0x000000ffff038224 */ /* 0x000fe400078e0002 */
[----:B------:R-:W-:-:S04]  /*0700*/  @P0 FADD.FTZ R8, -R7, -RZ ;  /* 0x800000ff07080221 */ /* 0x000fc80000010100 */
[----:B------:R-:W-:-:S04]  /*0710*/  @P0 FFMA R8, R7, R8, R6 ;  /* 0x0000000807080223 */ /* 0x000fc80000000006 */
[----:B------:R-:W-:-:S04]  /*0720*/  @P0 FFMA R8, R8, R9, R7 ;  /* 0x0000000908080223 */ /* 0x000fc80000000007 */
[----:B------:R-:W-:-:S07]  /*0730*/  @P0 FMUL.FTZ R3, R8, 2.3283064365386962891e-10 ;  /* 0x2f80000008030820 */ /* 0x000fce0000410000 */
.L_x_5:
[----:B------:R-:W-:Y:S01]  /*0740*/  IMAD.MOV.U32 R6, RZ, RZ, R3 ;  /* 0x000000ffff067224 */ /* 0x000fe200078e0003 */
[----:B------:R-:W-:Y:S01]  /*0750*/  MOV R2, R10 ;  /* 0x0000000a00027202 */ /* 0x000fe20000000f00 */
[----:B------:R-:W-:-:S04]  /*0760*/  IMAD.MOV.U32 R3, RZ, RZ, 0x0 ;  /* 0x00000000ff037424 */ /* 0x000fc800078e00ff */
[----:B------:R-:W-:Y:S05]  /*0770*/  RET.REL.NODEC R2 `(_Z16normalize_kerneliPfS_S_iii) ;  /* 0xfffffff802207950 */ /* 0x000fea0003c3ffff */
        .weak           $__internal_1_$__cuda_sm3x_div_rn_noftz_f32_slowpath
        .type           $__internal_1_$__cuda_sm3x_div_rn_noftz_f32_slowpath,@function
        .size           $__internal_1_$__cuda_sm3x_div_rn_noftz_f32_slowpath,(.L_x_19 - $__internal_1_$__cuda_sm3x_div_rn_noftz_f32_slowpath)
$__internal_1_$__cuda_sm3x_div_rn_noftz_f32_slowpath:
[----:B------:R-:W-:Y:S01]  /*0780*/  SHF.R.U32.HI R7, RZ, 0x17, R3 ;  /* 0x00000017ff077819 */ /* 0x000fe20000011603 */
[----:B------:R-:W-:Y:S01]  /*0790*/  BSSY.RECONVERGENT B1, `(.L_x_6) ;  /* 0x0000063000017945 */ /* 0x000fe20003800200 */
[----:B------:R-:W-:Y:S02]  /*07a0*/  SHF.R.U32.HI R6, RZ, 0x17, R0 ;  /* 0x00000017ff067819 */ /* 0x000fe40000011600 */
[----:B------:R-:W-:Y:S02]  /*07b0*/  LOP3.LUT R12, R7, 0xff, RZ, 0xc0, !PT ;  /* 0x000000ff070c7812 */ /* 0x000fe400078ec0ff */
[----:B------:R-:W-:Y:S02]  /*07c0*/  LOP3.LUT R10, R6, 0xff, RZ, 0xc0, !PT ;  /* 0x000000ff060a7812 */ /* 0x000fe400078ec0ff */
[----:B------:R-:W-:Y:S01]  /*07d0*/  MOV R6, R0 ;  /* 0x0000000000067202 */ /* 0x000fe20000000f00 */
[----:B------:R-:W-:Y:S02]  /*07e0*/  VIADD R9, R12, 0xffffffff ;  /* 0xffffffff0c097836 */ /* 0x000fe40000000000 */
[----:B------:R-:W-:-:S03]  /*07f0*/  VIADD R8, R10, 0xffffffff ;  /* 0xffffffff0a087836 */ /* 0x000fc60000000000 */
[----:B------:R-:W-:-:S04]  /*0800*/  ISETP.GT.U32.AND P0, PT, R9, 0xfd, PT ;  /* 0x000000fd0900780c */ /* 0x000fc80003f04070 */
[----:B------:R-:W-:-:S13]  /*0810*/  ISETP.GT.U32.OR P0, PT, R8, 0xfd, P0 ;  /* 0x000000fd0800780c */ /* 0x000fda0000704470 */
[----:B------:R-:W-:Y:S01]  /*0820*/  @!P0 IMAD.MOV.U32 R7, RZ, RZ, RZ ;  /* 0x000000ffff078224 */ /* 0x000fe200078e00ff */
[----:B------:R-:W-:Y:S06]  /*0830*/  @!P0 BRA `(.L_x_7) ;  /* 0x00000000005c8947 */ /* 0x000fec0003800000 */
[----:B------:R-:W-:Y:S02]  /*0840*/  FSETP.GTU.FTZ.AND P1, PT, |R3|, +INF , PT ;  /* 0x7f8000000300780b */ /* 0x000fe40003f3c200 */
[----:B------:R-:W-:-:S04]  /*0850*/  FSETP.GTU.FTZ.AND P0, PT, |R0|, +INF , PT ;  /* 0x7f8000000000780b */ /* 0x000fc80003f1c200 */
[----:B------:R-:W-:-:S13]  /*0860*/  PLOP3.LUT P0, PT, P0, P1, PT, 0xf8, 0x8f ;  /* 0x00000000008f781c */ /* 0x000fda0000703f70 */
[----:B------:R-:W-:Y:S05]  /*0870*/  @P0 BRA `(.L_x_8) ;  /* 0x00000004004c0947 */ /* 0x000fea0003800000 */
[----:B------:R-:W-:-:S13]  /*0880*/  LOP3.LUT P0, RZ, R3, 0x7fffffff, R6, 0xc8, !PT ;  /* 0x7fffffff03ff7812 */ /* 0x000fda000780c806 */
[----:B------:R-:W-:Y:S05]  /*0890*/  @!P0 BRA `(.L_x_9) ;  /* 0x00000004003c8947 */ /* 0x000fea0003800000 */
[C---:B------:R-:W-:Y:S02]  /*08a0*/  FSETP.NEU.FTZ.AND P2, PT, |R0|.reuse, +INF , PT ;  /* 0x7f8000000000780b */ /* 0x040fe40003f5d200 */
[----:B------:R-:W-:Y:S02]  /*08b0*/  FSETP.NEU.FTZ.AND P1, PT, |R3|, +INF , PT ;  /* 0x7f8000000300780b */ /* 0x000fe40003f3d200 */
[----:B------:R-:W-:-:S11]  /*08c0*/  FSETP.NEU.FTZ.AND P0, PT, |R0|, +INF , PT ;  /* 0x7f8000000000780b */ /* 0x000fd60003f1d200 */
[----:B------:R-:W-:Y:S05]  /*08d0*/  @!P1 BRA !P2, `(.L_x_9) ;  /* 0x00000004002c9947 */ /* 0x000fea0005000000 */
[----:B------:R-:W-:-:S04]  /*08e0*/  LOP3.LUT P2, RZ, R6, 0x7fffffff, RZ, 0xc0, !PT ;  /* 0x7fffffff06ff7812 */ /* 0x000fc8000784c0ff */
[----:B------:R-:W-:-:S13]  /*08f0*/  PLOP3.LUT P1, PT, P1, P2, PT, 0x2f, 0xf2 ;  /* 0x0000000000f2781c */ /* 0x000fda0000f24577 */
[----:B------:R-:W-:Y:S05]  /*0900*/  @P1 BRA `(.L_x_10) ;  /* 0x0000000400181947 */ /* 0x000fea0003800000 */
[----:B------:R-:W-:-:S04]  /*0910*/  LOP3.LUT P1, RZ, R3, 0x7fffffff, RZ, 0xc0, !PT ;  /* 0x7fffffff03ff7812 */ /* 0x000fc8000782c0ff */
[----:B------:R-:W-:-:S13]  /*0920*/  PLOP3.LUT P0, PT, P0, P1, PT, 0x2f, 0xf2 ;  /* 0x0000000000f2781c */ /* 0x000fda0000702577 */
[----:B------:R-:W-:Y:S05]  /*0930*/  @P0 BRA `(.L_x_11) ;  /* 0x0000000400000947 */ /* 0x000fea0003800000 */
[----:B------:R-:W-:Y:S02]  /*0940*/  ISETP.GE.AND P0, PT, R8, RZ, PT ;  /* 0x000000ff0800720c */ /* 0x000fe40003f06270 */
[----:B------:R-:W-:-:S11]  /*0950*/  ISETP.GE.AND P1, PT, R9, RZ, PT ;  /* 0x000000ff0900720c */ /* 0x000fd60003f26270 */
[----:B------:R-:W-:Y:S02]  /*0960*/  @P0 IMAD.MOV.U32 R7, RZ, RZ, RZ ;  /* 0x000000ffff070224 */ /* 0x000fe400078e00ff */
[----:B------:R-:W-:Y:S01]  /*0970*/  @!P0 FFMA R6, R0, 1.84467440737095516160e+19, RZ ;  /* 0x5f80000000068823 */ /* 0x000fe200000000ff */
[----:B------:R-:W-:Y:S02]  /*0980*/  @!P0 IMAD.MOV.U32 R7, RZ, RZ, -0x40 ;  /* 0xffffffc0ff078424 */ /* 0x000fe400078e00ff */
[----:B------:R-:W-:-:S03]  /*0990*/  @!P1 FFMA R3, R3, 1.84467440737095516160e+19, RZ ;  /* 0x5f80000003039823 */ /* 0x000fc600000000ff */
[----:B------:R-:W-:-:S07]  /*09a0*/  @!P1 IADD3 R7, PT, PT, R7, 0x40, RZ ;  /* 0x0000004007079810 */ /* 0x000fce0007ffe0ff */
.L_x_7:
[----:B------:R-:W-:Y:S01]  /*09b0*/  LEA R0, R12, 0xc0800000, 0x17 ;  /* 0xc08000000c007811 */ /* 0x000fe200078eb8ff */
[----:B------:R-:W-:Y:S04]  /*09c0*/  BSSY.RECONVERGENT B2, `(.L_x_12) ;  /* 0x0000036000027945 */ /* 0x000fe80003800200 */
[----:B------:R-:W-:Y:S02]  /*09d0*/  IMAD.IADD R8, R3, 0x1, -R0 ;  /* 0x0000000103087824 */ /* 0x000fe400078e0a00 */
[----:B------:R-:W-:Y:S02]  /*09e0*/  VIADD R3, R10, 0xffffff81 ;  /* 0xffffff810a037836 */ /* 0x000fe40000000000 */
[----:B------:R-:W0:Y:S01]  /*09f0*/  MUFU.RCP R9, R8 ;  /* 0x0000000800097308 */ /* 0x000e220000001000 */
[----:B------:R-:W-:Y:S01]  /*0a00*/  FADD.FTZ R11, -R8, -RZ ;  /* 0x800000ff080b7221 */ /* 0x000fe20000010100 */
[----:B------:R-:W-:-:S03]  /*0a10*/  IMAD R0, R3, -0x800000, R6 ;  /* 0xff80000003007824 */ /* 0x000fc600078e0206 */
[----:B0-----:R-:W-:-:S04]  /*0a20*/  FFMA R10, R9, R11, 1 ;  /* 0x3f800000090a7423 */ /* 0x001fc8000000000b */
[----:B------:R-:W-:-:S04]  /*0a30*/  FFMA R13, R9, R10, R9 ;  /* 0x0000000a090d7223 */ /* 0x000fc80000000009 */
[----:B------:R-:W-:-:S04]  /*0a40*/  FFMA R6, R0, R13, RZ ;  /* 0x0000000d00067223 */ /* 0x000fc800000000ff */
[----:B------:R-:W-:-:S04]  /*0a50*/  FFMA R9, R11, R6, R0 ;  /* 0x000000060b097223 */ /* 0x000fc80000000000 */
[----:B------:R-:W-:Y:S01]  /*0a60*/  FFMA R10, R13, R9, R6 ;  /* 0x000000090d0a7223 */ /* 0x000fe20000000006 */
[----:B------:R-:W-:-:S03]  /*0a70*/  IADD3 R6, PT, PT, R3, 0x7f, -R12 ;  /* 0x0000007f03067810 */ /* 0x000fc60007ffe80c */
[----:B------:R-:W-:Y:S02]  /*0a80*/  FFMA R11, R11, R10, R0 ;  /* 0x0000000a0b0b7223 */ /* 0x000fe40000000000 */
[----:B------:R-:W-:Y:S02]  /*0a90*/  IMAD.IADD R6, R6, 0x1, R7 ;  /* 0x0000000106067824 */ /* 0x000fe400078e0207 */
[----:B------:R-:W-:-:S05]  /*0aa0*/  FFMA R0, R13, R11, R10 ;  /* 0x0000000b0d007223 */ /* 0x000fca000000000a */
[----:B------:R-:W-:-:S04]  /*0ab0*/  SHF.R.U32.HI R3, RZ, 0x17, R0 ;  /* 0x00000017ff037819 */ /* 0x000fc80000011600 */
[----:B------:R-:W-:-:S04]  /*0ac0*/  LOP3.LUT R3, R3, 0xff, RZ, 0xc0, !PT ;  /* 0x000000ff03037812 */ /* 0x000fc800078ec0ff */
[----:B------:R-:W-:-:S05]  /*0ad0*/  IADD3 R9, PT, PT, R3, R6, RZ ;  /* 0x0000000603097210 */ /* 0x000fca0007ffe0ff */
[----:B------:R-:W-:-:S05]  /*0ae0*/  VIADD R3, R9, 0xffffffff ;  /* 0xffffffff09037836 */ /* 0x000fca0000000000 */
[----:B------:R-:W-:-:S13]  /*0af0*/  ISETP.GE.U32.AND P0, PT, R3, 0xfe, PT ;  /* 0x000000fe0300780c */ /* 0x000fda0003f06070 */
[----:B------:R-:W-:Y:S05]  /*0b00*/  @!P0 BRA `(.L_x_13) ;  /* 0x0000000000808947 */ /* 0x000fea0003800000 */
[----:B------:R-:W-:-:S13]  /*0b10*/  ISETP.GT.AND P0, PT, R9, 0xfe, PT ;  /* 0x000000fe0900780c */ /* 0x000fda0003f04270 */
[----:B------:R-:W-:Y:S05]  /*0b20*/  @P0 BRA `(.L_x_14) ;  /* 0x00000000006c0947 */ /* 0x000fea0003800000 */
[----:B------:R-:W-:-:S13]  /*0b30*/  ISETP.GE.AND P0, PT, R9, 0x1, PT ;  /* 0x000000010900780c */ /* 0x000fda0003f06270 */
[----:B------:R-:W-:Y:S05]  /*0b40*/  @P0 BRA `(.L_x_15) ;  /* 0x0000000000740947 */ /* 0x000fea0003800000 */
[----:B------:R-:W-:Y:S02]  /*0b50*/  ISETP.GE.AND P0, PT, R9, -0x18, PT ;  /* 0xffffffe80900780c */ /* 0x000fe40003f06270 */
[----:B------:R-:W-:-:S11]  /*0b60*/  LOP3.LUT R0, R0, 0x80000000, RZ, 0xc0, !PT ;  /* 0x8000000000007812 */ /* 0x000fd600078ec0ff */
[----:B------:R-:W-:Y:S05]  /*0b70*/  @!P0 BRA `(.L_x_15) ;  /* 0x0000000000688947 */ /* 0x000fea0003800000 */
[-CC-:B------:R-:W-:Y:S01]  /*0b80*/  FFMA.RZ R3, R13, R11.reuse, R10.reuse ;  /* 0x0000000b0d037223 */ /* 0x180fe2000000c00a */
[----:B------:R-:W-:Y:S02]  /*0b90*/  VIADD R8, R9, 0x20 ;  /* 0x0000002009087836 */ /* 0x000fe40000000000 */
[-CC-:B------:R-:W-:Y:S01]  /*0ba0*/  FFMA.RM R6, R13, R11.reuse, R10.reuse ;  /* 0x0000000b0d067223 */ /* 0x180fe2000000400a */
[----:B------:R-:W-:Y:S02]  /*0bb0*/  ISETP.NE.AND P2, PT, R9, RZ, PT ;  /* 0x000000ff0900720c */ /* 0x000fe40003f45270 */
[----:B------:R-:W-:Y:S01]  /*0bc0*/  LOP3.LUT R7, R3, 0x7fffff, RZ, 0xc0, !PT ;  /* 0x007fffff03077812 */ /* 0x000fe200078ec0ff */
[----:B------:R-:W-:Y:S01]  /*0bd0*/  FFMA.RP R3, R13, R11, R10 ;  /* 0x0000000b0d037223 */ /* 0x000fe2000000800a */
[----:B------:R-:W-:Y:S01]  /*0be0*/  ISETP.NE.AND P1, PT, R9, RZ, PT ;  /* 0x000000ff0900720c */ /* 0x000fe20003f25270 */
[----:B------:R-:W-:Y:S01]  /*0bf0*/  IMAD.MOV R9, RZ, RZ, -R9 ;  /* 0x000000ffff097224 */ /* 0x000fe200078e0a09 */
[----:B------:R-:W-:-:S02]  /*0c00*/  LOP3.LUT R7, R7, 0x800000, RZ, 0xfc, !PT ;  /* 0x0080000007077812 */ /* 0x000fc400078efcff */
[----:B------:R-:W-:Y:S02]  /*0c10*/  FSETP.NEU.FTZ.AND P0, PT, R3, R6, PT ;  /* 0x000000060300720b */ /* 0x000fe40003f1d000 */
[----:B------:R-:W-:Y:S02]  /*0c20*/  SHF.L.U32 R8, R7, R8, RZ ;  /* 0x0000000807087219 */ /* 0x000fe400000006ff */
[----:B------:R-:W-:Y:S02]  /*0c30*/  SEL R6, R9, RZ, P2 ;  /* 0x000000ff09067207 */ /* 0x000fe40001000000 */
[----:B------:R-:W-:Y:S02]  /*0c40*/  ISETP.NE.AND P1, PT, R8, RZ, P1 ;  /* 0x000000ff0800720c */ /* 0x000fe40000f25270 */
[----:B------:R-:W-:Y:S02]  /*0c50*/  SHF.R.U32.HI R6, RZ, R6, R7 ;  /* 0x00000006ff067219 */ /* 0x000fe40000011607 */
[----:B------:R-:W-:-:S02]  /*0c60*/  PLOP3.LUT P0, PT, P0, P1, PT, 0xf8, 0x8f ;  /* 0x00000000008f781c */ /* 0x000fc40000703f70 */
[----:B------:R-:W-:Y:S02]  /*0c70*/  SHF.R.U32.HI R8, RZ, 0x1, R6 ;  /* 0x00000001ff087819 */ /* 0x000fe40000011606 */
[----:B------:R-:W-:-:S04]  /*0c80*/  SEL R3, RZ, 0x1, !P0 ;  /* 0x00000001ff037807 */ /* 0x000fc80004000000 */
[----:B------:R-:W-:-:S04]  /*0c90*/  LOP3.LUT R3, R3, 0x1, R8, 0xf8, !PT ;  /* 0x0000000103037812 */ /* 0x000fc800078ef808 */
[----:B------:R-:W-:-:S04]  /*0ca0*/  LOP3.LUT R3, R3, R6, RZ, 0xc0, !PT ;  /* 0x0000000603037212 */ /* 0x000fc800078ec0ff */
[----:B------:R-:W-:-:S04]  /*0cb0*/  IADD3 R3, PT, PT, R8, R3, RZ ;  /* 0x0000000308037210 */ /* 0x000fc80007ffe0ff */
[----:B------:R-:W-:Y:S01]  /*0cc0*/  LOP3.LUT R0, R3, R0, RZ, 0xfc, !PT ;  /* 0x0000000003007212 */ /* 0x000fe200078efcff */
[----:B------:R-:W-:Y:S06]  /*0cd0*/  BRA `(.L_x_15) ;  /* 0x0000000000107947 */ /* 0x000fec0003800000 */
.L_x_14:
[----:B------:R-:W-:-:S04]  /*0ce0*/  LOP3.LUT R0, R0, 0x80000000, RZ, 0xc0, !PT ;  /* 0x8000000000007812 */ /* 0x000fc800078ec0ff */
[----:B------:R-:W-:Y:S01]  /*0cf0*/  LOP3.LUT R0, R0, 0x7f800000, RZ, 0xfc, !PT ;  /* 0x7f80000000007812 */ /* 0x000fe200078efcff */
[----:B------:R-:W-:Y:S06]  /*0d00*/  BRA `(.L_x_15) ;  /* 0x0000000000047947 */ /* 0x000fec0003800000 */
.L_x_13:
[----:B------:R-:W-:-:S07]  /*0d10*/  IMAD R0, R6, 0x800000, R0 ;  /* 0x0080000006007824 */ /* 0x000fce00078e0200 */
.L_x_15:
[----:B------:R-:W-:Y:S05]  /*0d20*/  BSYNC.RECONVERGENT B2 ;  /* 0x0000000000027941 */ /* 0x000fea0003800200 */
.L_x_12:
[----:B------:R-:W-:Y:S05]  /*0d30*/  BRA `(.L_x_16) ;  /* 0x0000000000207947 */ /* 0x000fea0003800000 */
.L_x_11:
[----:B------:R-:W-:-:S04]  /*0d40*/  LOP3.LUT R0, R3, 0x80000000, R6, 0x48, !PT ;  /* 0x8000000003007812 */ /* 0x000fc800078e4806 */
[----:B------:R-:W-:Y:S01]  /*0d50*/  LOP3.LUT R0, R0, 0x7f800000, RZ, 0xfc, !PT ;  /* 0x7f80000000007812 */ /* 0x000fe200078efcff */
[----:B------:R-:W-:Y:S06]  /*0d60*/  BRA `(.L_x_16) ;  /* 0x0000000000147947 */ /* 0x000fec0003800000 */
.L_x_10:
[----:B------:R-:W-:Y:S01]  /*0d70*/  LOP3.LUT R0, R3, 0x80000000, R6, 0x48, !PT ;  /* 0x8000000003007812 */ /* 0x000fe200078e4806 */
[----:B------:R-:W-:Y:S06]  /*0d80*/  BRA `(.L_x_16) ;  /* 0x00000000000c7947 */ /* 0x000fec0003800000 */
.L_x_9:
[----:B------:R-:W0:Y:S01]  /*0d90*/  MUFU.RSQ R0, -QNAN ;  /* 0xffc0000000007908 */ /* 0x000e220000001400 */
[----:B------:R-:W-:Y:S05]  /*0da0*/  BRA `(.L_x_16) ;  /* 0x0000000000047947 */ /* 0x000fea0003800000 */
.L_x_8:
[----:B------:R-:W-:-:S07]  /*0db0*/  FADD.FTZ R0, R0, R3 ;  /* 0x0000000300007221 */ /* 0x000fce0000010000 */
.L_x_16:
[----:B------:R-:W-:Y:S05]  /*0dc0*/  BSYNC.RECONVERGENT B1 ;  /* 0x0000000000017941 */ /* 0x000fea0003800200 */
.L_x_6:
[----:B------:R-:W-:-:S04]  /*0dd0*/  IMAD.MOV.U32 R3, RZ, RZ, 0x0 ;  /* 0x00000000ff037424 */ /* 0x000fc800078e00ff */
[----:B0-----:R-:W-:Y:S05]  /*0de0*/  RET.REL.NODEC R2 `(_Z16normalize_kerneliPfS_S_iii) ;  /* 0xfffffff002847950 */ /* 0x001fea0003c3ffff */
.L_x_17:
[----:B------:R-:W-:-:S00]  /*0df0*/  BRA `(.L_x_17) ;  /* 0xfffffffc00fc7947 */ /* 0x000fc0000383ffff */
[----:B------:R-:W-:-:S00]  /*0e00*/  NOP ;  /* 0x0000000000007918 */ /* 0x000fc00000000000 */
[----:B------:R-:W-:-:S00]  /*0e10*/  NOP ;  /* 0x0000000000007918 */ /* 0x000fc00000000000 */
[----:B------:R-:W-:-:S00]  /*0e20*/  NOP ;  /* 0x0000000000007918 */ /* 0x000fc00000000000 */
[----:B------:R-:W-:-:S00]  /*0e30*/  NOP ;  /* 0x0000000000007918 */ /* 0x000fc00000000000 */
[----:B------:R-:W-:-:S00]  /*0e40*/  NOP ;  /* 0x0000000000007918 */ /* 0x000fc00000000000 */
[----:B------:R-:W-:-:S00]  /*0e50*/  NOP ;  /* 0x0000000000007918 */ /* 0x000fc00000000000 */
[----:B------:R-:W-:-:S00]  /*0e60*/  NOP ;  /* 0x0000000000007918 */ /* 0x000fc00000000000 */
[----:B------:R-:W-:-:S00]  /*0e70*/  NOP ;  /* 0x0000000000007918 */ /* 0x000fc00000000000 */
.L_x_19:


//--------------------- .nv.shared.reserved.0     --------------------------
	.section	.nv.shared.reserved.0,"aw",@nobits
	.weak		__nv_reservedSMEM_offset_0_alias
	.size		__nv_reservedSMEM_offset_0_alias, 0, 64
	.other		__nv_reservedSMEM_offset_0_alias,@"STO_CUDA_RESERVED_SHARED STV_DEFAULT"
__nv_reservedSMEM_offset_0_alias:
	.zero		0
	.zero		64


//--------------------- .nv.constant0._Z16normalize_kerneliPfS_S_iii --------------------------
	.section	.nv.constant0._Z16normalize_kerneliPfS_S_iii,"a",@progbits
	.sectionflags	@""
	.align	4
.nv.constant0._Z16normalize_kerneliPfS_S_iii:
	.zero		940


//--------------------- SYMBOLS --------------------------

	.type		.nv.reservedSmem.offset0,@object
	.size		.nv.reservedSmem.offset0,0x4
